//
// Generated by NVIDIA NVVM Compiler
//
// Compiler Build ID: CL-36424714
// Cuda compilation tools, release 13.0, V13.0.88
// Based on NVVM 20.0.0
//

.version 9.0
.target sm_100
.address_size 64

	// .globl	_Z10dot_kernelPKfS0_Pfi
.extern .shared .align 16 .b8 local_sum[];

.visible .entry _Z10dot_kernelPKfS0_Pfi(
	.param .u64 .ptr .align 1 _Z10dot_kernelPKfS0_Pfi_param_0,
	.param .u64 .ptr .align 1 _Z10dot_kernelPKfS0_Pfi_param_1,
	.param .u64 .ptr .align 1 _Z10dot_kernelPKfS0_Pfi_param_2,
	.param .u32 _Z10dot_kernelPKfS0_Pfi_param_3
)
{
	.reg .pred 	%p<3>;
	.reg .b32 	%r<7>;
	.reg .b32 	%f<7>;
	.reg .b64 	%rd<10>;

	ld.param.u64 	%rd1, [_Z10dot_kernelPKfS0_Pfi_param_0];
	ld.param.u64 	%rd2, [_Z10dot_kernelPKfS0_Pfi_param_1];
	ld.param.u64 	%rd3, [_Z10dot_kernelPKfS0_Pfi_param_2];
	ld.param.u32 	%r3, [_Z10dot_kernelPKfS0_Pfi_param_3];
	mov.u32 	%r1, %tid.x;
	mov.u32 	%r4, %ctaid.x;
	mov.u32 	%r5, %ntid.x;
	mad.lo.s32 	%r2, %r4, %r5, %r1;
	setp.ge.s32 	%p1, %r2, %r3;
	@%p1 bra 	$L__BB0_3;
	cvta.to.global.u64 	%rd4, %rd1;
	cvta.to.global.u64 	%rd5, %rd2;
	mul.wide.s32 	%rd6, %r2, 4;
	add.s64 	%rd7, %rd4, %rd6;
	ld.global.f32 	%f1, [%rd7];
	add.s64 	%rd8, %rd5, %rd6;
	ld.global.f32 	%f2, [%rd8];
	mul.f32 	%f3, %f1, %f2;
	mov.b32 	%r6, 0;
	st.shared.u32 	[local_sum], %r6;
	bar.sync 	0;
	atom.shared.add.f32 	%f4, [local_sum], %f3;
	bar.sync 	0;
	setp.ne.s32 	%p2, %r1, 0;
	@%p2 bra 	$L__BB0_3;
	ld.shared.f32 	%f5, [local_sum];
	cvta.to.global.u64 	%rd9, %rd3;
	atom.global.add.f32 	%f6, [%rd9], %f5;
$L__BB0_3:
	ret;

}
	// .globl	_Z16naive_dot_kernelPKfS0_Pfi
.visible .entry _Z16naive_dot_kernelPKfS0_Pfi(
	.param .u64 .ptr .align 1 _Z16naive_dot_kernelPKfS0_Pfi_param_0,
	.param .u64 .ptr .align 1 _Z16naive_dot_kernelPKfS0_Pfi_param_1,
	.param .u64 .ptr .align 1 _Z16naive_dot_kernelPKfS0_Pfi_param_2,
	.param .u32 _Z16naive_dot_kernelPKfS0_Pfi_param_3
)
{
	.reg .pred 	%p<2>;
	.reg .b32 	%r<6>;
	.reg .b32 	%f<5>;
	.reg .b64 	%rd<10>;

	ld.param.u64 	%rd1, [_Z16naive_dot_kernelPKfS0_Pfi_param_0];
	ld.param.u64 	%rd2, [_Z16naive_dot_kernelPKfS0_Pfi_param_1];
	ld.param.u64 	%rd3, [_Z16naive_dot_kernelPKfS0_Pfi_param_2];
	ld.param.u32 	%r2, [_Z16naive_dot_kernelPKfS0_Pfi_param_3];
	mov.u32 	%r3, %tid.x;
	mov.u32 	%r4, %ctaid.x;
	mov.u32 	%r5, %ntid.x;
	mad.lo.s32 	%r1, %r4, %r5, %r3;
	setp.ge.s32 	%p1, %r1, %r2;
	@%p1 bra 	$L__BB1_2;
	cvta.to.global.u64 	%rd4, %rd1;
	cvta.to.global.u64 	%rd5, %rd2;
	cvta.to.global.u64 	%rd6, %rd3;
	mul.wide.s32 	%rd7, %r1, 4;
	add.s64 	%rd8, %rd4, %rd7;
	ld.global.f32 	%f1, [%rd8];
	add.s64 	%rd9, %rd5, %rd7;
	ld.global.f32 	%f2, [%rd9];
	mul.f32 	%f3, %f1, %f2;
	atom.global.add.f32 	%f4, [%rd6], %f3;
$L__BB1_2:
	ret;

}


// ===== COMPILED SASS (sm_100) =====

	.target	sm_100

	.elftype	@"ET_EXEC"


//--------------------- .note.nv.tkinfo           --------------------------
	.section	.note.nv.tkinfo,"",@"SHT_NOTE"
	.sectionflags	@"SHF_NOTE_NV_TKINFO"
	.tkinfo
        /*0018*/ 	.word	0x00000002
        /*0030*/ 	.string	""
        /*0030*/ 	.string	"ptxas"
        /*0030*/ 	.string	"Cuda compilation tools, release 13.0, V13.0.88"
        /*0030*/ 	.string	"Build cuda_13.0.r13.0/compiler.36424714_0"
        /*0030*/ 	.string	"-arch sm_100 -m 64 "



//--------------------- .note.nv.cuinfo           --------------------------
	.section	.note.nv.cuinfo,"",@"SHT_NOTE"
	.sectionflags	@"SHF_NOTE_NV_CUINFO"
        /*0018*/ 	.short	0x0002
        /*001a*/ 	.short	0x0064
        /*001c*/ 	.short	0x0082
	.zero		2


//--------------------- .nv.info                  --------------------------
	.section	.nv.info,"",@"SHT_CUDA_INFO"
	.align	4


	//----- nvinfo : EIATTR_REGCOUNT
	.align		4
        /*0000*/ 	.byte	0x04, 0x2f
        /*0002*/ 	.short	(.L_1 - .L_0)
	.align		4
.L_0:
        /*0004*/ 	.word	index@(_Z10dot_kernelPKfS0_Pfi)
        /*0008*/ 	.word	0x0000000a


	//----- nvinfo : EIATTR_FRAME_SIZE
	.align		4
.L_1:
        /*000c*/ 	.byte	0x04, 0x11
        /*000e*/ 	.short	(.L_3 - .L_2)
	.align		4
.L_2:
        /*0010*/ 	.word	index@(_Z10dot_kernelPKfS0_Pfi)
        /*0014*/ 	.word	0x00000000


	//----- nvinfo : EIATTR_REGCOUNT
	.align		4
.L_3:
        /*0018*/ 	.byte	0x04, 0x2f
        /*001a*/ 	.short	(.L_5 - .L_4)
	.align		4
.L_4:
        /*001c*/ 	.word	index@(_Z16naive_dot_kernelPKfS0_Pfi)
        /*0020*/ 	.word	0x0000000c


	//----- nvinfo : EIATTR_FRAME_SIZE
	.align		4
.L_5:
        /*0024*/ 	.byte	0x04, 0x11
        /*0026*/ 	.short	(.L_7 - .L_6)
	.align		4
.L_6:
        /*0028*/ 	.word	index@(_Z16naive_dot_kernelPKfS0_Pfi)
        /*002c*/ 	.word	0x00000000


	//----- nvinfo : EIATTR_MIN_STACK_SIZE
	.align		4
.L_7:
        /*0030*/ 	.byte	0x04, 0x12
        /*0032*/ 	.short	(.L_9 - .L_8)
	.align		4
.L_8:
        /*0034*/ 	.word	index@(_Z16naive_dot_kernelPKfS0_Pfi)
        /*0038*/ 	.word	0x00000000


	//----- nvinfo : EIATTR_MIN_STACK_SIZE
	.align		4
.L_9:
        /*003c*/ 	.byte	0x04, 0x12
        /*003e*/ 	.short	(.L_11 - .L_10)
	.align		4
.L_10:
        /*0040*/ 	.word	index@(_Z10dot_kernelPKfS0_Pfi)
        /*0044*/ 	.word	0x00000000
.L_11:


//--------------------- .nv.compat                --------------------------
	.section	.nv.compat,"",@"SHT_CUDA_COMPAT_INFO"
	.align	4
        /*0000*/ 	.byte	0x02, 0x09, 0x00, 0x00, 0x02, 0x02, 0x01, 0x00, 0x02, 0x05, 0x05, 0x00, 0x03, 0x07, 0x01, 0x01
        /*0010*/ 	.byte	0x02, 0x03, 0x00, 0x00, 0x02, 0x06, 0x01, 0x00, 0x04, 0x0b, 0x08, 0x00, 0x09, 0x00, 0x00, 0x00
        /*0020*/ 	.byte	0x00, 0x00, 0x00, 0x00


//--------------------- .nv.info._Z16naive_dot_kernelPKfS0_Pfi --------------------------
	.section	.nv.info._Z16naive_dot_kernelPKfS0_Pfi,"",@"SHT_CUDA_INFO"
	.sectionflags	@""
	.align	4


	//----- nvinfo : EIATTR_CUDA_API_VERSION
	.align		4
        /*0000*/ 	.byte	0x04, 0x37
        /*0002*/ 	.short	(.L_13 - .L_12)
.L_12:
        /*0004*/ 	.word	0x00000082


	//----- nvinfo : EIATTR_KPARAM_INFO
	.align		4
.L_13:
        /*0008*/ 	.byte	0x04, 0x17
        /*000a*/ 	.short	(.L_15 - .L_14)
.L_14:
        /*000c*/ 	.word	0x00000000
        /*0010*/ 	.short	0x0003
        /*0012*/ 	.short	0x0018
        /*0014*/ 	.byte	0x00, 0xf0, 0x11, 0x00


	//----- nvinfo : EIATTR_KPARAM_INFO
	.align		4
.L_15:
        /*0018*/ 	.byte	0x04, 0x17
        /*001a*/ 	.short	(.L_17 - .L_16)
.L_16:
        /*001c*/ 	.word	0x00000000
        /*0020*/ 	.short	0x0002
        /*0022*/ 	.short	0x0010
        /*0024*/ 	.byte	0x00, 0xf5, 0x21, 0x00


	//----- nvinfo : EIATTR_KPARAM_INFO
	.align		4
.L_17:
        /*0028*/ 	.byte	0x04, 0x17
        /*002a*/ 	.short	(.L_19 - .L_18)
.L_18:
        /*002c*/ 	.word	0x00000000
        /*0030*/ 	.short	0x0001
        /*0032*/ 	.short	0x0008
        /*0034*/ 	.byte	0x00, 0xf5, 0x21, 0x00


	//----- nvinfo : EIATTR_KPARAM_INFO
	.align		4
.L_19:
        /*0038*/ 	.byte	0x04, 0x17
        /*003a*/ 	.short	(.L_21 - .L_20)
.L_20:
        /*003c*/ 	.word	0x00000000
        /*0040*/ 	.short	0x0000
        /*0042*/ 	.short	0x0000
        /*0044*/ 	.byte	0x00, 0xf5, 0x21, 0x00


	//----- nvinfo : EIATTR_SPARSE_MMA_MASK
	.align		4
.L_21:
        /*0048*/ 	.byte	0x03, 0x50
        /*004a*/ 	.short	0x0000


	//----- nvinfo : EIATTR_MAXREG_COUNT
	.align		4
        /*004c*/ 	.byte	0x03, 0x1b
        /*004e*/ 	.short	0x00ff


	//----- nvinfo : EIATTR_MERCURY_ISA_VERSION
	.align		4
        /*0050*/ 	.byte	0x03, 0x5f
        /*0052*/ 	.short	0x0101


	//----- nvinfo : EIATTR_VRC_CTA_INIT_COUNT
	.align		4
        /*0054*/ 	.byte	0x02, 0x4a
	.zero		1
	.zero		1


	//----- nvinfo : EIATTR_EXIT_INSTR_OFFSETS
	.align		4
        /*0058*/ 	.byte	0x04, 0x1c
        /*005a*/ 	.short	(.L_23 - .L_22)


	//   ....[0]....
.L_22:
        /*005c*/ 	.word	0x00000070


	//   ....[1]....
        /*0060*/ 	.word	0x00000120


	//----- nvinfo : EIATTR_CBANK_PARAM_SIZE
	.align		4
.L_23:
        /*0064*/ 	.byte	0x03, 0x19
        /*0066*/ 	.short	0x001c


	//----- nvinfo : EIATTR_PARAM_CBANK
	.align		4
        /*0068*/ 	.byte	0x04, 0x0a
        /*006a*/ 	.short	(.L_25 - .L_24)
	.align		4
.L_24:
        /*006c*/ 	.word	index@(.nv.constant0._Z16naive_dot_kernelPKfS0_Pfi)
        /*0070*/ 	.short	0x0380
        /*0072*/ 	.short	0x001c


	//----- nvinfo : EIATTR_SW_WAR
	.align		4
.L_25:
        /*0074*/ 	.byte	0x04, 0x36
        /*0076*/ 	.short	(.L_27 - .L_26)
.L_26:
        /*0078*/ 	.word	0x00000008
.L_27:


//--------------------- .nv.info._Z10dot_kernelPKfS0_Pfi --------------------------
	.section	.nv.info._Z10dot_kernelPKfS0_Pfi,"",@"SHT_CUDA_INFO"
	.sectionflags	@""
	.align	4


	//----- nvinfo : EIATTR_CUDA_API_VERSION
	.align		4
        /*0000*/ 	.byte	0x04, 0x37
        /*0002*/ 	.short	(.L_29 - .L_28)
.L_28:
        /*0004*/ 	.word	0x00000082


	//----- nvinfo : EIATTR_KPARAM_INFO
	.align		4
.L_29:
        /*0008*/ 	.byte	0x04, 0x17
        /*000a*/ 	.short	(.L_31 - .L_30)
.L_30:
        /*000c*/ 	.word	0x00000000
        /*0010*/ 	.short	0x0003
        /*0012*/ 	.short	0x0018
        /*0014*/ 	.byte	0x00, 0xf0, 0x11, 0x00


	//----- nvinfo : EIATTR_KPARAM_INFO
	.align		4
.L_31:
        /*0018*/ 	.byte	0x04, 0x17
        /*001a*/ 	.short	(.L_33 - .L_32)
.L_32:
        /*001c*/ 	.word	0x00000000
        /*0020*/ 	.short	0x0002
        /*0022*/ 	.short	0x0010
        /*0024*/ 	.byte	0x00, 0xf5, 0x21, 0x00


	//----- nvinfo : EIATTR_KPARAM_INFO
	.align		4
.L_33:
        /*0028*/ 	.byte	0x04, 0x17
        /*002a*/ 	.short	(.L_35 - .L_34)
.L_34:
        /*002c*/ 	.word	0x00000000
        /*0030*/ 	.short	0x0001
        /*0032*/ 	.short	0x0008
        /*0034*/ 	.byte	0x00, 0xf5, 0x21, 0x00


	//----- nvinfo : EIATTR_KPARAM_INFO
	.align		4
.L_35:
        /*0038*/ 	.byte	0x04, 0x17
        /*003a*/ 	.short	(.L_37 - .L_36)
.L_36:
        /*003c*/ 	.word	0x00000000
        /*0040*/ 	.short	0x0000
        /*0042*/ 	.short	0x0000
        /*0044*/ 	.byte	0x00, 0xf5, 0x21, 0x00


	//----- nvinfo : EIATTR_SPARSE_MMA_MASK
	.align		4
.L_37:
        /*0048*/ 	.byte	0x03, 0x50
        /*004a*/ 	.short	0x0000


	//----- nvinfo : EIATTR_MAXREG_COUNT
	.align		4
        /*004c*/ 	.byte	0x03, 0x1b
        /*004e*/ 	.short	0x00ff


	//----- nvinfo : EIATTR_NUM_BARRIERS
	.align		4
        /*0050*/ 	.byte	0x02, 0x4c
        /*0052*/ 	.byte	0x01
	.zero		1


	//----- nvinfo : EIATTR_MERCURY_ISA_VERSION
	.align		4
        /*0054*/ 	.byte	0x03, 0x5f
        /*0056*/ 	.short	0x0101


	//----- nvinfo : EIATTR_VRC_CTA_INIT_COUNT
	.align		4
        /*0058*/ 	.byte	0x02, 0x4a
	.zero		1
	.zero		1


	//----- nvinfo : EIATTR_EXIT_INSTR_OFFSETS
	.align		4
        /*005c*/ 	.byte	0x04, 0x1c
        /*005e*/ 	.short	(.L_39 - .L_38)


	//   ....[0]....
.L_38:
        /*0060*/ 	.word	0x00000070


	//   ....[1]....
        /*0064*/ 	.word	0x000001e0


	//   ....[2]....
        /*0068*/ 	.word	0x00000220


	//----- nvinfo : EIATTR_CRS_STACK_SIZE
	.align		4
.L_39:
        /*006c*/ 	.byte	0x04, 0x1e
        /*006e*/ 	.short	(.L_41 - .L_40)
.L_40:
        /*0070*/ 	.word	0x00000000


	//----- nvinfo : EIATTR_CBANK_PARAM_SIZE
	.align		4
.L_41:
        /*0074*/ 	.byte	0x03, 0x19
        /*0076*/ 	.short	0x001c


	//----- nvinfo : EIATTR_PARAM_CBANK
	.align		4
        /*0078*/ 	.byte	0x04, 0x0a
        /*007a*/ 	.short	(.L_43 - .L_42)
	.align		4
.L_42:
        /*007c*/ 	.word	index@(.nv.constant0._Z10dot_kernelPKfS0_Pfi)
        /*0080*/ 	.short	0x0380
        /*0082*/ 	.short	0x001c


	//----- nvinfo : EIATTR_SW_WAR
	.align		4
.L_43:
        /*0084*/ 	.byte	0x04, 0x36
        /*0086*/ 	.short	(.L_45 - .L_44)
.L_44:
        /*0088*/ 	.word	0x00000008
.L_45:


//--------------------- .nv.callgraph             --------------------------
	.section	.nv.callgraph,"",@"SHT_CUDA_CALLGRAPH"
	.align	4
	.sectionentsize	8
	.align		4
        /*0000*/ 	.word	0x00000000
	.align		4
        /*0004*/ 	.word	0xffffffff
	.align		4
        /*0008*/ 	.word	0x00000000
	.align		4
        /*000c*/ 	.word	0xfffffffe
	.align		4
        /*0010*/ 	.word	0x00000000
	.align		4
        /*0014*/ 	.word	0xfffffffd
	.align		4
        /*0018*/ 	.word	0x00000000
	.align		4
        /*001c*/ 	.word	0xfffffffc


//--------------------- .text._Z16naive_dot_kernelPKfS0_Pfi --------------------------
	.section	.text._Z16naive_dot_kernelPKfS0_Pfi,"ax",@progbits
	.align	128
        .global         _Z16naive_dot_kernelPKfS0_Pfi
        .type           _Z16naive_dot_kernelPKfS0_Pfi,@function
        .size           _Z16naive_dot_kernelPKfS0_Pfi,(.L_x_4 - _Z16naive_dot_kernelPKfS0_Pfi)
        .other          _Z16naive_dot_kernelPKfS0_Pfi,@"STO_CUDA_ENTRY STV_DEFAULT"
_Z16naive_dot_kernelPKfS0_Pfi:
.text._Z16naive_dot_kernelPKfS0_Pfi:
[----:B------:R-:W-:Y:S01]  /*0000*/  LDC R1, c[0x0][0x37c] ;  /* 0x0000df00ff017b82 */ /* 0x000fe20000000800 */
[----:B------:R-:W0:Y:S07]  /*0010*/  S2R R7, SR_TID.X ;  /* 0x0000000000077919 */ /* 0x000e2e0000002100 */
[----:B------:R-:W0:Y:S01]  /*0020*/  S2UR UR4, SR_CTAID.X ;  /* 0x00000000000479c3 */ /* 0x000e220000002500 */
[----:B------:R-:W1:Y:S07]  /*0030*/  LDCU UR5, c[0x0][0x398] ;  /* 0x00007300ff0577ac */ /* 0x000e6e0008000800 */
[----:B------:R-:W0:Y:S02]  /*0040*/  LDC R0, c[0x0][0x360] ;  /* 0x0000d800ff007b82 */ /* 0x000e240000000800 */
[----:B0-----:R-:W-:-:S05]  /*0050*/  IMAD R7, R0, UR4, R7 ;  /* 0x0000000400077c24 */ /* 0x001fca000f8e0207 */
[----:B-1----:R-:W-:-:S13]  /*0060*/  ISETP.GE.AND P0, PT, R7, UR5, PT ;  /* 0x0000000507007c0c */ /* 0x002fda000bf06270 */
[----:B------:R-:W-:Y:S05]  /*0070*/  @P0 EXIT ;  /* 0x000000000000094d */ /* 0x000fea0003800000 */
[----:B------:R-:W0:Y:S01]  /*0080*/  LDC.64 R2, c[0x0][0x380] ;  /* 0x0000e000ff027b82 */ /* 0x000e220000000a00 */
[----:B------:R-:W1:Y:S07]  /*0090*/  LDCU.64 UR4, c[0x0][0x358] ;  /* 0x00006b00ff0477ac */ /* 0x000e6e0008000a00 */
[----:B------:R-:W2:Y:S01]  /*00a0*/  LDC.64 R4, c[0x0][0x388] ;  /* 0x0000e200ff047b82 */ /* 0x000ea20000000a00 */
[----:B0-----:R-:W-:-:S06]  /*00b0*/  IMAD.WIDE R2, R7, 0x4, R2 ;  /* 0x0000000407027825 */ /* 0x001fcc00078e0202 */
[----:B-1----:R-:W3:Y:S01]  /*00c0*/  LDG.E R2, desc[UR4][R2.64] ;  /* 0x0000000402027981 */ /* 0x002ee2000c1e1900 */
[----:B--2---:R-:W-:-:S06]  /*00d0*/  IMAD.WIDE R4, R7, 0x4, R4 ;  /* 0x0000000407047825 */ /* 0x004fcc00078e0204 */
[----:B------:R-:W3:Y:S01]  /*00e0*/  LDG.E R5, desc[UR4][R4.64] ;  /* 0x0000000404057981 */ /* 0x000ee2000c1e1900 */
[----:B------:R-:W0:Y:S01]  /*00f0*/  LDC.64 R6, c[0x0][0x390] ;  /* 0x0000e400ff067b82 */ /* 0x000e220000000a00 */
[----:B---3--:R-:W-:-:S05]  /*0100*/  FMUL R9, R2, R5 ;  /* 0x0000000502097220 */ /* 0x008fca0000400000 */
[----:B0-----:R-:W-:Y:S01]  /*0110*/  REDG.E.ADD.F32.FTZ.RN.STRONG.GPU desc[UR4][R6.64], R9 ;  /* 0x00000009060079a6 */ /* 0x001fe2000c12f304 */
[----:B------:R-:W-:Y:S05]  /*0120*/  EXIT ;  /* 0x000000000000794d */ /* 0x000fea0003800000 */
.L_x_0:
[----:B------:R-:W-:-:S00]  /*0130*/  BRA `(.L_x_0) ;  /* 0xfffffffc00fc7947 */ /* 0x000fc0000383ffff */
[----:B------:R-:W-:-:S00]  /*0140*/  NOP ;  /* 0x0000000000007918 */ /* 0x000fc00000000000 */
        /* <DEDUP_REMOVED lines=11> */
.L_x_4:


//--------------------- .text._Z10dot_kernelPKfS0_Pfi --------------------------
	.section	.text._Z10dot_kernelPKfS0_Pfi,"ax",@progbits
	.align	128
        .global         _Z10dot_kernelPKfS0_Pfi
        .type           _Z10dot_kernelPKfS0_Pfi,@function
        .size           _Z10dot_kernelPKfS0_Pfi,(.L_x_5 - _Z10dot_kernelPKfS0_Pfi)
        .other          _Z10dot_kernelPKfS0_Pfi,@"STO_CUDA_ENTRY STV_DEFAULT"
_Z10dot_kernelPKfS0_Pfi:
.text._Z10dot_kernelPKfS0_Pfi:
        /* <DEDUP_REMOVED lines=15> */
[----:B------:R-:W0:Y:S01]  /*00f0*/  S2UR UR5, SR_CgaCtaId ;  /* 0x00000000000579c3 */ /* 0x000e220000008800 */
[----:B------:R-:W-:Y:S02]  /*0100*/  UMOV UR4, 0x400 ;  /* 0x0000040000047882 */ /* 0x000fe40000000000 */
[----:B0-----:R-:W-:-:S09]  /*0110*/  ULEA UR4, UR5, UR4, 0x18 ;  /* 0x0000000405047291 */ /* 0x001fd2000f8ec0ff */
[----:B------:R-:W-:Y:S01]  /*0120*/  STS [UR4], RZ ;  /* 0x000000ffff007988 */ /* 0x000fe20008000804 */
[----:B------:R-:W-:Y:S01]  /*0130*/  BSSY.RECONVERGENT B0, `(.L_x_1) ;  /* 0x0000008000007945 */ /* 0x000fe20003800200 */
[----:B------:R-:W-:Y:S01]  /*0140*/  BAR.SYNC.DEFER_BLOCKING 0x0 ;  /* 0x0000000000007b1d */ /* 0x000fe20000010000 */
[----:B---3--:R-:W-:-:S07]  /*0150*/  FMUL R7, R2, R5 ;  /* 0x0000000502077220 */ /* 0x008fce0000400000 */
.L_x_2:
[----:B------:R-:W0:Y:S01]  /*0160*/  LDS R2, [UR4] ;  /* 0x00000004ff027984 */ /* 0x000e220008000800 */
[----:B------:R-:W-:Y:S01]  /*0170*/  MOV R4, UR4 ;  /* 0x0000000400047c02 */ /* 0x000fe20008000f00 */
[----:B0-----:R-:W-:-:S05]  /*0180*/  FADD R3, R7, R2 ;  /* 0x0000000207037221 */ /* 0x001fca0000000000 */
[----:B------:R-:W0:Y:S02]  /*0190*/  ATOMS.CAST.SPIN P0, [R4], R2, R3 ;  /* 0x000000020400758d */ /* 0x000e240001800003 */
[----:B0-----:R-:W-:Y:S05]  /*01a0*/  @!P0 BRA `(.L_x_2) ;  /* 0xfffffffc00ec8947 */ /* 0x001fea000383ffff */
[----:B------:R-:W-:Y:S05]  /*01b0*/  BSYNC.RECONVERGENT B0 ;  /* 0x0000000000007941 */ /* 0x000fea0003800200 */
.L_x_1:
[----:B------:R-:W-:Y:S01]  /*01c0*/  BAR.SYNC.DEFER_BLOCKING 0x0 ;  /* 0x0000000000007b1d */ /* 0x000fe20000010000 */
[----:B------:R-:W-:-:S13]  /*01d0*/  ISETP.NE.AND P0, PT, R0, RZ, PT ;  /* 0x000000ff0000720c */ /* 0x000fda0003f05270 */
[----:B------:R-:W-:Y:S05]  /*01e0*/  @P0 EXIT ;  /* 0x000000000000094d */ /* 0x000fea0003800000 */
[----:B------:R-:W0:Y:S01]  /*01f0*/  LDS R5, [UR4] ;  /* 0x00000004ff057984 */ /* 0x000e220008000800 */
[----:B------:R-:W0:Y:S03]  /*0200*/  LDC.64 R2, c[0x0][0x390] ;  /* 0x0000e400ff027b82 */ /* 0x000e260000000a00 */
[----:B0-----:R-:W-:Y:S01]  /*0210*/  REDG.E.ADD.F32.FTZ.RN.STRONG.GPU desc[UR6][R2.64], R5 ;  /* 0x00000005020079a6 */ /* 0x001fe2000c12f306 */
[----:B------:R-:W-:Y:S05]  /*0220*/  EXIT ;  /* 0x000000000000794d */ /* 0x000fea0003800000 */
.L_x_3:
        /* <DEDUP_REMOVED lines=13> */
.L_x_5:


//--------------------- .nv.shared._Z16naive_dot_kernelPKfS0_Pfi --------------------------
	.section	.nv.shared._Z16naive_dot_kernelPKfS0_Pfi,"aw",@nobits
	.sectionflags	@""
	.align	16
	.zero		1024


//--------------------- .nv.shared.reserved.0     --------------------------
	.section	.nv.shared.reserved.0,"aw",@nobits
	.weak		__nv_reservedSMEM_offset_0_alias
	.size		__nv_reservedSMEM_offset_0_alias, 0, 64
	.other		__nv_reservedSMEM_offset_0_alias,@"STO_CUDA_RESERVED_SHARED STV_DEFAULT"
__nv_reservedSMEM_offset_0_alias:
	.zero		0
	.zero		64


//--------------------- .nv.shared._Z10dot_kernelPKfS0_Pfi --------------------------
	.section	.nv.shared._Z10dot_kernelPKfS0_Pfi,"aw",@nobits
	.sectionflags	@""
	.align	16
	.zero		1024


//--------------------- .nv.constant0._Z16naive_dot_kernelPKfS0_Pfi --------------------------
	.section	.nv.constant0._Z16naive_dot_kernelPKfS0_Pfi,"a",@progbits
	.sectionflags	@""
	.align	4
.nv.constant0._Z16naive_dot_kernelPKfS0_Pfi:
	.zero		924


//--------------------- .nv.constant0._Z10dot_kernelPKfS0_Pfi --------------------------
	.section	.nv.constant0._Z10dot_kernelPKfS0_Pfi,"a",@progbits
	.sectionflags	@""
	.align	4
.nv.constant0._Z10dot_kernelPKfS0_Pfi:
	.zero		924


//--------------------- SYMBOLS --------------------------

	.type		.nv.reservedSmem.offset0,@object
	.size		.nv.reservedSmem.offset0,0x4
	.type		.nv.reservedSmem.cap,@object
	.size		.nv.reservedSmem.cap,0x4
